//
// Generated by NVIDIA NVVM Compiler
//
// Compiler Build ID: CL-36424714
// Cuda compilation tools, release 13.0, V13.0.88
// Based on NVVM 20.0.0
//

.version 9.0
.target sm_100
.address_size 64

	// .globl	_Z16sobel_gpu_kernelPhS_ii

.visible .entry _Z16sobel_gpu_kernelPhS_ii(
	.param .u64 .ptr .align 1 _Z16sobel_gpu_kernelPhS_ii_param_0,
	.param .u64 .ptr .align 1 _Z16sobel_gpu_kernelPhS_ii_param_1,
	.param .u32 _Z16sobel_gpu_kernelPhS_ii_param_2,
	.param .u32 _Z16sobel_gpu_kernelPhS_ii_param_3
)
{
	.reg .pred 	%p<6>;
	.reg .b16 	%rs<5>;
	.reg .b32 	%r<36>;
	.reg .b32 	%f<3>;
	.reg .b64 	%rd<16>;

	ld.param.u64 	%rd1, [_Z16sobel_gpu_kernelPhS_ii_param_0];
	ld.param.u64 	%rd2, [_Z16sobel_gpu_kernelPhS_ii_param_1];
	ld.param.u32 	%r3, [_Z16sobel_gpu_kernelPhS_ii_param_2];
	ld.param.u32 	%r4, [_Z16sobel_gpu_kernelPhS_ii_param_3];
	mov.u32 	%r5, %ntid.y;
	mov.u32 	%r6, %ctaid.y;
	mov.u32 	%r7, %tid.y;
	mad.lo.s32 	%r1, %r5, %r6, %r7;
	mov.u32 	%r8, %ntid.x;
	mov.u32 	%r9, %ctaid.x;
	mov.u32 	%r10, %tid.x;
	mad.lo.s32 	%r2, %r8, %r9, %r10;
	setp.ge.s32 	%p1, %r1, %r4;
	setp.lt.s32 	%p2, %r2, 0;
	setp.ge.s32 	%p3, %r2, %r3;
	or.pred  	%p4, %p1, %p3;
	or.pred  	%p5, %p4, %p2;
	@%p5 bra 	$L__BB0_2;
	cvta.to.global.u64 	%rd3, %rd1;
	cvta.to.global.u64 	%rd4, %rd2;
	add.s32 	%r11, %r1, -1;
	mul.lo.s32 	%r12, %r3, %r11;
	cvt.s64.s32 	%rd5, %r12;
	cvt.u64.u32 	%rd6, %r2;
	add.s64 	%rd7, %rd6, %rd5;
	add.s64 	%rd8, %rd3, %rd7;
	ld.global.u8 	%r13, [%rd8+-1];
	add.s32 	%r14, %r12, %r2;
	cvt.s64.s32 	%rd9, %r14;
	add.s64 	%rd10, %rd3, %rd9;
	ld.global.u8 	%rs1, [%rd10];
	ld.global.u8 	%r15, [%rd10+1];
	add.s32 	%r16, %r14, %r3;
	cvt.s64.s32 	%rd11, %r3;
	add.s64 	%rd12, %rd10, %rd11;
	ld.global.u8 	%rs2, [%rd12+-1];
	ld.global.u8 	%rs3, [%rd12+1];
	add.s64 	%rd13, %rd12, %rd11;
	ld.global.u8 	%r17, [%rd13+-1];
	ld.global.u8 	%rs4, [%rd13];
	ld.global.u8 	%r18, [%rd13+1];
	mul.wide.u16 	%r19, %rs1, 2;
	add.s32 	%r20, %r19, %r13;
	add.s32 	%r21, %r20, %r15;
	mul.wide.u16 	%r22, %rs4, 2;
	add.s32 	%r23, %r22, %r17;
	add.s32 	%r24, %r23, %r18;
	sub.s32 	%r25, %r21, %r24;
	mul.wide.u16 	%r26, %rs2, 2;
	sub.s32 	%r27, %r13, %r15;
	add.s32 	%r28, %r27, %r26;
	add.s32 	%r29, %r28, %r17;
	mul.wide.u16 	%r30, %rs3, 2;
	add.s32 	%r31, %r30, %r18;
	sub.s32 	%r32, %r29, %r31;
	mul.lo.s32 	%r33, %r32, %r32;
	mad.lo.s32 	%r34, %r25, %r25, %r33;
	cvt.rn.f32.u32 	%f1, %r34;
	sqrt.rn.f32 	%f2, %f1;
	cvt.rzi.s32.f32 	%r35, %f2;
	cvt.s64.s32 	%rd14, %r16;
	add.s64 	%rd15, %rd4, %rd14;
	st.global.u8 	[%rd15], %r35;
$L__BB0_2:
	ret;

}


// ===== COMPILED SASS (sm_100) =====

	.target	sm_100

	.elftype	@"ET_EXEC"


//--------------------- .note.nv.tkinfo           --------------------------
	.section	.note.nv.tkinfo,"",@"SHT_NOTE"
	.sectionflags	@"SHF_NOTE_NV_TKINFO"
	.tkinfo
        /*0018*/ 	.word	0x00000002
        /*0030*/ 	.string	""
        /*0030*/ 	.string	"ptxas"
        /*0030*/ 	.string	"Cuda compilation tools, release 13.0, V13.0.88"
        /*0030*/ 	.string	"Build cuda_13.0.r13.0/compiler.36424714_0"
        /*0030*/ 	.string	"-arch sm_100 -m 64 "



//--------------------- .note.nv.cuinfo           --------------------------
	.section	.note.nv.cuinfo,"",@"SHT_NOTE"
	.sectionflags	@"SHF_NOTE_NV_CUINFO"
        /*0018*/ 	.short	0x0002
        /*001a*/ 	.short	0x0064
        /*001c*/ 	.short	0x0082
	.zero		2


//--------------------- .nv.info                  --------------------------
	.section	.nv.info,"",@"SHT_CUDA_INFO"
	.align	4


	//----- nvinfo : EIATTR_REGCOUNT
	.align		4
        /*0000*/ 	.byte	0x04, 0x2f
        /*0002*/ 	.short	(.L_1 - .L_0)
	.align		4
.L_0:
        /*0004*/ 	.word	index@(_Z16sobel_gpu_kernelPhS_ii)
        /*0008*/ 	.word	0x00000016


	//----- nvinfo : EIATTR_FRAME_SIZE
	.align		4
.L_1:
        /*000c*/ 	.byte	0x04, 0x11
        /*000e*/ 	.short	(.L_3 - .L_2)
	.align		4
.L_2:
        /*0010*/ 	.word	index@($__internal_0_$__cuda_sm20_sqrt_rn_f32_slowpath)
        /*0014*/ 	.word	0x00000000


	//----- nvinfo : EIATTR_FRAME_SIZE
	.align		4
.L_3:
        /*0018*/ 	.byte	0x04, 0x11
        /*001a*/ 	.short	(.L_5 - .L_4)
	.align		4
.L_4:
        /*001c*/ 	.word	index@(_Z16sobel_gpu_kernelPhS_ii)
        /*0020*/ 	.word	0x00000000


	//----- nvinfo : EIATTR_MIN_STACK_SIZE
	.align		4
.L_5:
        /*0024*/ 	.byte	0x04, 0x12
        /*0026*/ 	.short	(.L_7 - .L_6)
	.align		4
.L_6:
        /*0028*/ 	.word	index@(_Z16sobel_gpu_kernelPhS_ii)
        /*002c*/ 	.word	0x00000000
.L_7:


//--------------------- .nv.compat                --------------------------
	.section	.nv.compat,"",@"SHT_CUDA_COMPAT_INFO"
	.align	4
        /*0000*/ 	.byte	0x02, 0x09, 0x00, 0x00, 0x02, 0x02, 0x01, 0x00, 0x02, 0x05, 0x05, 0x00, 0x03, 0x07, 0x01, 0x01
        /*0010*/ 	.byte	0x02, 0x03, 0x00, 0x00, 0x02, 0x06, 0x01, 0x00, 0x04, 0x0b, 0x08, 0x00, 0x01, 0x00, 0x00, 0x00
        /*0020*/ 	.byte	0x00, 0x00, 0x00, 0x00


//--------------------- .nv.info._Z16sobel_gpu_kernelPhS_ii --------------------------
	.section	.nv.info._Z16sobel_gpu_kernelPhS_ii,"",@"SHT_CUDA_INFO"
	.sectionflags	@""
	.align	4


	//----- nvinfo : EIATTR_CUDA_API_VERSION
	.align		4
        /*0000*/ 	.byte	0x04, 0x37
        /*0002*/ 	.short	(.L_9 - .L_8)
.L_8:
        /*0004*/ 	.word	0x00000082


	//----- nvinfo : EIATTR_KPARAM_INFO
	.align		4
.L_9:
        /*0008*/ 	.byte	0x04, 0x17
        /*000a*/ 	.short	(.L_11 - .L_10)
.L_10:
        /*000c*/ 	.word	0x00000000
        /*0010*/ 	.short	0x0003
        /*0012*/ 	.short	0x0014
        /*0014*/ 	.byte	0x00, 0xf0, 0x11, 0x00


	//----- nvinfo : EIATTR_KPARAM_INFO
	.align		4
.L_11:
        /*0018*/ 	.byte	0x04, 0x17
        /*001a*/ 	.short	(.L_13 - .L_12)
.L_12:
        /*001c*/ 	.word	0x00000000
        /*0020*/ 	.short	0x0002
        /*0022*/ 	.short	0x0010
        /*0024*/ 	.byte	0x00, 0xf0, 0x11, 0x00


	//----- nvinfo : EIATTR_KPARAM_INFO
	.align		4
.L_13:
        /*0028*/ 	.byte	0x04, 0x17
        /*002a*/ 	.short	(.L_15 - .L_14)
.L_14:
        /*002c*/ 	.word	0x00000000
        /*0030*/ 	.short	0x0001
        /*0032*/ 	.short	0x0008
        /*0034*/ 	.byte	0x00, 0xf5, 0x21, 0x00


	//----- nvinfo : EIATTR_KPARAM_INFO
	.align		4
.L_15:
        /*0038*/ 	.byte	0x04, 0x17
        /*003a*/ 	.short	(.L_17 - .L_16)
.L_16:
        /*003c*/ 	.word	0x00000000
        /*0040*/ 	.short	0x0000
        /*0042*/ 	.short	0x0000
        /*0044*/ 	.byte	0x00, 0xf5, 0x21, 0x00


	//----- nvinfo : EIATTR_SPARSE_MMA_MASK
	.align		4
.L_17:
        /*0048*/ 	.byte	0x03, 0x50
        /*004a*/ 	.short	0x0000


	//----- nvinfo : EIATTR_MAXREG_COUNT
	.align		4
        /*004c*/ 	.byte	0x03, 0x1b
        /*004e*/ 	.short	0x00ff


	//----- nvinfo : EIATTR_MERCURY_ISA_VERSION
	.align		4
        /*0050*/ 	.byte	0x03, 0x5f
        /*0052*/ 	.short	0x0101


	//----- nvinfo : EIATTR_VRC_CTA_INIT_COUNT
	.align		4
        /*0054*/ 	.byte	0x02, 0x4a
	.zero		1
	.zero		1


	//----- nvinfo : EIATTR_EXIT_INSTR_OFFSETS
	.align		4
        /*0058*/ 	.byte	0x04, 0x1c
        /*005a*/ 	.short	(.L_19 - .L_18)


	//   ....[0]....
.L_18:
        /*005c*/ 	.word	0x000000d0


	//   ....[1]....
        /*0060*/ 	.word	0x00000440


	//----- nvinfo : EIATTR_CRS_STACK_SIZE
	.align		4
.L_19:
        /*0064*/ 	.byte	0x04, 0x1e
        /*0066*/ 	.short	(.L_21 - .L_20)
.L_20:
        /*0068*/ 	.word	0x00000000


	//----- nvinfo : EIATTR_CBANK_PARAM_SIZE
	.align		4
.L_21:
        /*006c*/ 	.byte	0x03, 0x19
        /*006e*/ 	.short	0x0018


	//----- nvinfo : EIATTR_PARAM_CBANK
	.align		4
        /*0070*/ 	.byte	0x04, 0x0a
        /*0072*/ 	.short	(.L_23 - .L_22)
	.align		4
.L_22:
        /*0074*/ 	.word	index@(.nv.constant0._Z16sobel_gpu_kernelPhS_ii)
        /*0078*/ 	.short	0x0380
        /*007a*/ 	.short	0x0018


	//----- nvinfo : EIATTR_SW_WAR
	.align		4
.L_23:
        /*007c*/ 	.byte	0x04, 0x36
        /*007e*/ 	.short	(.L_25 - .L_24)
.L_24:
        /*0080*/ 	.word	0x00000008
.L_25:


//--------------------- .nv.callgraph             --------------------------
	.section	.nv.callgraph,"",@"SHT_CUDA_CALLGRAPH"
	.align	4
	.sectionentsize	8
	.align		4
        /*0000*/ 	.word	0x00000000
	.align		4
        /*0004*/ 	.word	0xffffffff
	.align		4
        /*0008*/ 	.word	0x00000000
	.align		4
        /*000c*/ 	.word	0xfffffffe
	.align		4
        /*0010*/ 	.word	0x00000000
	.align		4
        /*0014*/ 	.word	0xfffffffd
	.align		4
        /*0018*/ 	.word	0x00000000
	.align		4
        /*001c*/ 	.word	0xfffffffc


//--------------------- .text._Z16sobel_gpu_kernelPhS_ii --------------------------
	.section	.text._Z16sobel_gpu_kernelPhS_ii,"ax",@progbits
	.align	128
        .global         _Z16sobel_gpu_kernelPhS_ii
        .type           _Z16sobel_gpu_kernelPhS_ii,@function
        .size           _Z16sobel_gpu_kernelPhS_ii,(.L_x_5 - _Z16sobel_gpu_kernelPhS_ii)
        .other          _Z16sobel_gpu_kernelPhS_ii,@"STO_CUDA_ENTRY STV_DEFAULT"
_Z16sobel_gpu_kernelPhS_ii:
.text._Z16sobel_gpu_kernelPhS_ii:
[----:B------:R-:W-:Y:S01]  /*0000*/  LDC R1, c[0x0][0x37c] ;  /* 0x0000df00ff017b82 */ /* 0x000fe20000000800 */
[----:B------:R-:W0:Y:S01]  /*0010*/  S2R R6, SR_CTAID.X ;  /* 0x0000000000067919 */ /* 0x000e220000002500 */
[----:B------:R-:W1:Y:S01]  /*0020*/  LDCU UR4, c[0x0][0x364] ;  /* 0x00006c80ff0477ac */ /* 0x000e620008000800 */
[----:B------:R-:W0:Y:S01]  /*0030*/  S2R R5, SR_TID.X ;  /* 0x0000000000057919 */ /* 0x000e220000002100 */
[----:B------:R-:W0:Y:S01]  /*0040*/  LDCU UR5, c[0x0][0x360] ;  /* 0x00006c00ff0577ac */ /* 0x000e220008000800 */
[----:B------:R-:W1:Y:S01]  /*0050*/  S2R R0, SR_CTAID.Y ;  /* 0x0000000000007919 */ /* 0x000e620000002600 */
[----:B------:R-:W2:Y:S01]  /*0060*/  LDCU.64 UR8, c[0x0][0x390] ;  /* 0x00007200ff0877ac */ /* 0x000ea20008000a00 */
[----:B------:R-:W1:Y:S01]  /*0070*/  S2R R3, SR_TID.Y ;  /* 0x0000000000037919 */ /* 0x000e620000002200 */
[----:B0-----:R-:W-:-:S05]  /*0080*/  IMAD R6, R6, UR5, R5 ;  /* 0x0000000506067c24 */ /* 0x001fca000f8e0205 */
[----:B--2---:R-:W-:Y:S01]  /*0090*/  ISETP.GE.AND P0, PT, R6, UR8, PT ;  /* 0x0000000806007c0c */ /* 0x004fe2000bf06270 */
[----:B-1----:R-:W-:-:S05]  /*00a0*/  IMAD R0, R0, UR4, R3 ;  /* 0x0000000400007c24 */ /* 0x002fca000f8e0203 */
[----:B------:R-:W-:-:S04]  /*00b0*/  ISETP.GE.OR P0, PT, R0, UR9, P0 ;  /* 0x0000000900007c0c */ /* 0x000fc80008706670 */
[----:B------:R-:W-:-:S13]  /*00c0*/  ISETP.LT.OR P0, PT, R6, RZ, P0 ;  /* 0x000000ff0600720c */ /* 0x000fda0000701670 */
[----:B------:R-:W-:Y:S05]  /*00d0*/  @P0 EXIT ;  /* 0x000000000000094d */ /* 0x000fea0003800000 */
[----:B------:R-:W0:Y:S01]  /*00e0*/  LDCU.64 UR6, c[0x0][0x380] ;  /* 0x00007000ff0677ac */ /* 0x000e220008000a00 */
[----:B------:R-:W-:Y:S01]  /*00f0*/  VIADD R0, R0, 0xffffffff ;  /* 0xffffffff00007836 */ /* 0x000fe20000000000 */
[----:B------:R-:W1:Y:S03]  /*0100*/  LDCU.64 UR4, c[0x0][0x358] ;  /* 0x00006b00ff0477ac */ /* 0x000e660008000a00 */
[----:B------:R-:W-:-:S04]  /*0110*/  IMAD R3, R0, UR8, RZ ;  /* 0x0000000800037c24 */ /* 0x000fc8000f8e02ff */
[--C-:B------:R-:W-:Y:S01]  /*0120*/  IMAD.IADD R0, R6, 0x1, R3.reuse ;  /* 0x0000000106007824 */ /* 0x100fe200078e0203 */
[----:B------:R-:W-:-:S04]  /*0130*/  SHF.R.S32.HI R4, RZ, 0x1f, R3 ;  /* 0x0000001fff047819 */ /* 0x000fc80000011403 */
[----:B0-----:R-:W-:Y:S02]  /*0140*/  IADD3 R2, P2, PT, R0, UR6, RZ ;  /* 0x0000000600027c10 */ /* 0x001fe4000ff5e0ff */
[----:B------:R-:W-:Y:S01]  /*0150*/  IADD3 R6, P0, P1, R6, UR6, R3 ;  /* 0x0000000606067c10 */ /* 0x000fe2000f91e003 */
[----:B------:R-:W-:Y:S01]  /*0160*/  USHF.R.S32.HI UR6, URZ, 0x1f, UR8 ;  /* 0x0000001fff067899 */ /* 0x000fe20008011408 */
[----:B------:R-:W-:Y:S02]  /*0170*/  LEA.HI.X.SX32 R3, R0, UR7, 0x1, P2 ;  /* 0x0000000700037c11 */ /* 0x000fe400090f0eff */
[----:B------:R-:W-:Y:S02]  /*0180*/  IADD3 R8, P2, PT, R2, UR8, RZ ;  /* 0x0000000802087c10 */ /* 0x000fe4000ff5e0ff */
[----:B------:R-:W-:Y:S01]  /*0190*/  IADD3.X R7, PT, PT, RZ, UR7, R4, P0, P1 ;  /* 0x00000007ff077c10 */ /* 0x000fe200087e2404 */
[----:B-1----:R-:W2:Y:S01]  /*01a0*/  LDG.E.U8 R13, desc[UR4][R2.64+0x1] ;  /* 0x00000104020d7981 */ /* 0x002ea2000c1e1100 */
[----:B------:R-:W-:-:S02]  /*01b0*/  IADD3.X R9, PT, PT, R3, UR6, RZ, P2, !PT ;  /* 0x0000000603097c10 */ /* 0x000fc400097fe4ff */
[----:B------:R-:W-:Y:S01]  /*01c0*/  IADD3 R4, P0, PT, R8, UR8, RZ ;  /* 0x0000000808047c10 */ /* 0x000fe2000ff1e0ff */
[----:B------:R-:W2:Y:S03]  /*01d0*/  LDG.E.U8 R6, desc[UR4][R6.64+-0x1] ;  /* 0xffffff0406067981 */ /* 0x000ea6000c1e1100 */
[----:B------:R-:W-:Y:S01]  /*01e0*/  IADD3.X R5, PT, PT, R9, UR6, RZ, P0, !PT ;  /* 0x0000000609057c10 */ /* 0x000fe200087fe4ff */
[----:B------:R-:W3:Y:S04]  /*01f0*/  LDG.E.U8 R10, desc[UR4][R8.64+-0x1] ;  /* 0xffffff04080a7981 */ /* 0x000ee8000c1e1100 */
[----:B------:R-:W4:Y:S04]  /*0200*/  LDG.E.U8 R14, desc[UR4][R4.64+-0x1] ;  /* 0xffffff04040e7981 */ /* 0x000f28000c1e1100 */
[----:B------:R-:W4:Y:S04]  /*0210*/  LDG.E.U8 R15, desc[UR4][R4.64] ;  /* 0x00000004040f7981 */ /* 0x000f28000c1e1100 */
[----:B------:R-:W5:Y:S04]  /*0220*/  LDG.E.U8 R12, desc[UR4][R8.64+0x1] ;  /* 0x00000104080c7981 */ /* 0x000f68000c1e1100 */
[----:B------:R0:W5:Y:S04]  /*0230*/  LDG.E.U8 R17, desc[UR4][R4.64+0x1] ;  /* 0x0000010404117981 */ /* 0x000168000c1e1100 */
[----:B------:R-:W5:Y:S01]  /*0240*/  LDG.E.U8 R11, desc[UR4][R2.64] ;  /* 0x00000004020b7981 */ /* 0x000f62000c1e1100 */
[----:B------:R-:W-:Y:S01]  /*0250*/  BSSY.RECONVERGENT B0, `(.L_x_0) ;  /* 0x0000019000007945 */ /* 0x000fe20003800200 */
[----:B0-----:R-:W-:Y:S01]  /*0260*/  VIADD R4, R0, UR8 ;  /* 0x0000000800047c36 */ /* 0x001fe20008000000 */
[----:B--2---:R-:W-:-:S05]  /*0270*/  IADD3 R19, PT, PT, R6, -R13, RZ ;  /* 0x8000000d06137210 */ /* 0x004fca0007ffe0ff */
[----:B---3--:R-:W-:Y:S02]  /*0280*/  IMAD R19, R10, 0x2, R19 ;  /* 0x000000020a137824 */ /* 0x008fe400078e0213 */
[----:B----4-:R-:W-:Y:S01]  /*0290*/  IMAD R10, R15, 0x2, R14 ;  /* 0x000000020f0a7824 */ /* 0x010fe200078e020e */
[----:B-----5:R-:W-:-:S03]  /*02a0*/  LEA R12, R12, R17, 0x1 ;  /* 0x000000110c0c7211 */ /* 0x020fc600078e08ff */
[----:B------:R-:W-:Y:S02]  /*02b0*/  IMAD.IADD R10, R17, 0x1, R10 ;  /* 0x00000001110a7824 */ /* 0x000fe400078e020a */
[----:B------:R-:W-:Y:S01]  /*02c0*/  IMAD R6, R11, 0x2, R6 ;  /* 0x000000020b067824 */ /* 0x000fe200078e0206 */
[----:B------:R-:W-:-:S04]  /*02d0*/  IADD3 R12, PT, PT, -R12, R19, R14 ;  /* 0x000000130c0c7210 */ /* 0x000fc80007ffe10e */
[----:B------:R-:W-:Y:S01]  /*02e0*/  IADD3 R6, PT, PT, -R10, R6, R13 ;  /* 0x000000060a067210 */ /* 0x000fe20007ffe10d */
[----:B------:R-:W-:-:S04]  /*02f0*/  IMAD R7, R12, R12, RZ ;  /* 0x0000000c0c077224 */ /* 0x000fc800078e02ff */
[----:B------:R-:W-:-:S05]  /*0300*/  IMAD R7, R6, R6, R7 ;  /* 0x0000000606077224 */ /* 0x000fca00078e0207 */
[----:B------:R-:W-:-:S04]  /*0310*/  I2FP.F32.U32 R7, R7 ;  /* 0x0000000700077245 */ /* 0x000fc80000201000 */
[----:B------:R-:W-:Y:S01]  /*0320*/  IADD3 R3, PT, PT, R7, -0xd000000, RZ ;  /* 0xf300000007037810 */ /* 0x000fe20007ffe0ff */
[----:B------:R0:W1:Y:S03]  /*0330*/  MUFU.RSQ R2, R7 ;  /* 0x0000000700027308 */ /* 0x0000660000001400 */
[----:B------:R-:W-:-:S13]  /*0340*/  ISETP.GT.U32.AND P0, PT, R3, 0x727fffff, PT ;  /* 0x727fffff0300780c */ /* 0x000fda0003f04070 */
[----:B0-----:R-:W-:Y:S05]  /*0350*/  @!P0 BRA `(.L_x_1) ;  /* 0x0000000000108947 */ /* 0x001fea0003800000 */
[----:B------:R-:W-:-:S07]  /*0360*/  MOV R8, 0x380 ;  /* 0x0000038000087802 */ /* 0x000fce0000000f00 */
[----:B-1----:R-:W-:Y:S05]  /*0370*/  CALL.REL.NOINC `($__internal_0_$__cuda_sm20_sqrt_rn_f32_slowpath) ;  /* 0x0000000000347944 */ /* 0x002fea0003c00000 */
[----:B------:R-:W-:Y:S01]  /*0380*/  IMAD.MOV.U32 R0, RZ, RZ, R7 ;  /* 0x000000ffff007224 */ /* 0x000fe200078e0007 */
[----:B------:R-:W-:Y:S06]  /*0390*/  BRA `(.L_x_2) ;  /* 0x0000000000107947 */ /* 0x000fec0003800000 */
.L_x_1:
[----:B-1----:R-:W-:Y:S01]  /*03a0*/  FMUL.FTZ R0, R7, R2 ;  /* 0x0000000207007220 */ /* 0x002fe20000410000 */
[----:B------:R-:W-:-:S03]  /*03b0*/  FMUL.FTZ R2, R2, 0.5 ;  /* 0x3f00000002027820 */ /* 0x000fc60000410000 */
[----:B------:R-:W-:-:S04]  /*03c0*/  FFMA R7, -R0, R0, R7 ;  /* 0x0000000000077223 */ /* 0x000fc80000000107 */
[----:B------:R-:W-:-:S07]  /*03d0*/  FFMA R0, R7, R2, R0 ;  /* 0x0000000207007223 */ /* 0x000fce0000000000 */
.L_x_2:
[----:B------:R-:W-:Y:S05]  /*03e0*/  BSYNC.RECONVERGENT B0 ;  /* 0x0000000000007941 */ /* 0x000fea0003800200 */
.L_x_0:
[----:B------:R-:W0:Y:S01]  /*03f0*/  LDCU.64 UR6, c[0x0][0x388] ;  /* 0x00007100ff0677ac */ /* 0x000e220008000a00 */
[----:B------:R-:W1:Y:S01]  /*0400*/  F2I.TRUNC.NTZ R5, R0 ;  /* 0x0000000000057305 */ /* 0x000e62000020f100 */
[----:B0-----:R-:W-:-:S04]  /*0410*/  IADD3 R2, P0, PT, R4, UR6, RZ ;  /* 0x0000000604027c10 */ /* 0x001fc8000ff1e0ff */
[----:B------:R-:W-:-:S05]  /*0420*/  LEA.HI.X.SX32 R3, R4, UR7, 0x1, P0 ;  /* 0x0000000704037c11 */ /* 0x000fca00080f0eff */
[----:B-1----:R-:W-:Y:S01]  /*0430*/  STG.E.U8 desc[UR4][R2.64], R5 ;  /* 0x0000000502007986 */ /* 0x002fe2000c101104 */
[----:B------:R-:W-:Y:S05]  /*0440*/  EXIT ;  /* 0x000000000000794d */ /* 0x000fea0003800000 */
        .weak           $__internal_0_$__cuda_sm20_sqrt_rn_f32_slowpath
        .type           $__internal_0_$__cuda_sm20_sqrt_rn_f32_slowpath,@function
        .size           $__internal_0_$__cuda_sm20_sqrt_rn_f32_slowpath,(.L_x_5 - $__internal_0_$__cuda_sm20_sqrt_rn_f32_slowpath)
$__internal_0_$__cuda_sm20_sqrt_rn_f32_slowpath:
[----:B------:R-:W-:-:S13]  /*0450*/  LOP3.LUT P0, RZ, R7, 0x7fffffff, RZ, 0xc0, !PT ;  /* 0x7fffffff07ff7812 */ /* 0x000fda000780c0ff */
[----:B------:R-:W-:Y:S05]  /*0460*/  @!P0 BRA `(.L_x_3) ;  /* 0x0000000000448947 */ /* 0x000fea0003800000 */
[----:B------:R-:W-:Y:S02]  /*0470*/  FSETP.GEU.FTZ.AND P0, PT, R7, RZ, PT ;  /* 0x000000ff0700720b */ /* 0x000fe40003f1e000 */
[----:B------:R-:W-:-:S11]  /*0480*/  MOV R0, R7 ;  /* 0x0000000700007202 */ /* 0x000fd60000000f00 */
[----:B------:R-:W-:Y:S01]  /*0490*/  @!P0 IMAD.MOV.U32 R7, RZ, RZ, 0x7fffffff ;  /* 0x7fffffffff078424 */ /* 0x000fe200078e00ff */
[----:B------:R-:W-:Y:S06]  /*04a0*/  @!P0 BRA `(.L_x_3) ;  /* 0x0000000000348947 */ /* 0x000fec0003800000 */
[----:B------:R-:W-:-:S13]  /*04b0*/  FSETP.GTU.FTZ.AND P0, PT, |R0|, +INF , PT ;  /* 0x7f8000000000780b */ /* 0x000fda0003f1c200 */
[----:B------:R-:W-:Y:S01]  /*04c0*/  @P0 FADD.FTZ R7, R0, 1 ;  /* 0x3f80000000070421 */ /* 0x000fe20000010000 */
[----:B------:R-:W-:Y:S06]  /*04d0*/  @P0 BRA `(.L_x_3) ;  /* 0x0000000000280947 */ /* 0x000fec0003800000 */
[----:B------:R-:W-:-:S13]  /*04e0*/  FSETP.NEU.FTZ.AND P0, PT, |R0|, +INF , PT ;  /* 0x7f8000000000780b */ /* 0x000fda0003f1d200 */
[----:B------:R-:W-:Y:S01]  /*04f0*/  @P0 FFMA R2, R0, 1.84467440737095516160e+19, RZ ;  /* 0x5f80000000020823 */ /* 0x000fe200000000ff */
[----:B------:R-:W-:-:S03]  /*0500*/  @!P0 MOV R7, R0 ;  /* 0x0000000000078202 */ /* 0x000fc60000000f00 */
[----:B------:R-:W0:Y:S02]  /*0510*/  @P0 MUFU.RSQ R3, R2 ;  /* 0x0000000200030308 */ /* 0x000e240000001400 */
[----:B0-----:R-:W-:Y:S01]  /*0520*/  @P0 FMUL.FTZ R5, R2, R3 ;  /* 0x0000000302050220 */ /* 0x001fe20000410000 */
[----:B------:R-:W-:-:S03]  /*0530*/  @P0 FMUL.FTZ R3, R3, 0.5 ;  /* 0x3f00000003030820 */ /* 0x000fc60000410000 */
[----:B------:R-:W-:-:S04]  /*0540*/  @P0 FADD.FTZ R6, -R5, -RZ ;  /* 0x800000ff05060221 */ /* 0x000fc80000010100 */
[----:B------:R-:W-:-:S04]  /*0550*/  @P0 FFMA R6, R5, R6, R2 ;  /* 0x0000000605060223 */ /* 0x000fc80000000002 */
[----:B------:R-:W-:-:S04]  /*0560*/  @P0 FFMA R3, R6, R3, R5 ;  /* 0x0000000306030223 */ /* 0x000fc80000000005 */
[----:B------:R-:W-:-:S07]  /*0570*/  @P0 FMUL.FTZ R7, R3, 2.3283064365386962891e-10 ;  /* 0x2f80000003070820 */ /* 0x000fce0000410000 */
.L_x_3:
[----:B------:R-:W-:Y:S02]  /*0580*/  HFMA2 R3, -RZ, RZ, 0, 0 ;  /* 0x00000000ff037431 */ /* 0x000fe400000001ff */
[----:B------:R-:W-:-:S04]  /*0590*/  IMAD.MOV.U32 R2, RZ, RZ, R8 ;  /* 0x000000ffff027224 */ /* 0x000fc800078e0008 */
[----:B------:R-:W-:Y:S05]  /*05a0*/  RET.REL.NODEC R2 `(_Z16sobel_gpu_kernelPhS_ii) ;  /* 0xfffffff802947950 */ /* 0x000fea0003c3ffff */
.L_x_4:
[----:B------:R-:W-:-:S00]  /*05b0*/  BRA `(.L_x_4) ;  /* 0xfffffffc00fc7947 */ /* 0x000fc0000383ffff */
[----:B------:R-:W-:-:S00]  /*05c0*/  NOP ;  /* 0x0000000000007918 */ /* 0x000fc00000000000 */
        /* <DEDUP_REMOVED lines=11> */
.L_x_5:


//--------------------- .nv.shared.reserved.0     --------------------------
	.section	.nv.shared.reserved.0,"aw",@nobits
	.weak		__nv_reservedSMEM_offset_0_alias
	.size		__nv_reservedSMEM_offset_0_alias, 0, 64
	.other		__nv_reservedSMEM_offset_0_alias,@"STO_CUDA_RESERVED_SHARED STV_DEFAULT"
__nv_reservedSMEM_offset_0_alias:
	.zero		0
	.zero		64


//--------------------- .nv.constant0._Z16sobel_gpu_kernelPhS_ii --------------------------
	.section	.nv.constant0._Z16sobel_gpu_kernelPhS_ii,"a",@progbits
	.sectionflags	@""
	.align	4
.nv.constant0._Z16sobel_gpu_kernelPhS_ii:
	.zero		920


//--------------------- SYMBOLS --------------------------

	.type		.nv.reservedSmem.offset0,@object
	.size		.nv.reservedSmem.offset0,0x4
